//
// Generated by NVIDIA NVVM Compiler
//
// Compiler Build ID: CL-36424714
// Cuda compilation tools, release 13.0, V13.0.88
// Based on NVVM 20.0.0
//

.version 9.0
.target sm_100
.address_size 64

	// .globl	_Z4copyPfS_m

.visible .entry _Z4copyPfS_m(
	.param .u64 .ptr .align 1 _Z4copyPfS_m_param_0,
	.param .u64 .ptr .align 1 _Z4copyPfS_m_param_1,
	.param .u64 _Z4copyPfS_m_param_2
)
{
	.reg .pred 	%p<3>;
	.reg .b32 	%r<10>;
	.reg .b32 	%f<2>;
	.reg .b64 	%rd<13>;

	ld.param.u64 	%rd6, [_Z4copyPfS_m_param_0];
	ld.param.u64 	%rd7, [_Z4copyPfS_m_param_1];
	ld.param.u64 	%rd8, [_Z4copyPfS_m_param_2];
	mov.u32 	%r6, %ctaid.x;
	mov.u32 	%r1, %ntid.x;
	mov.u32 	%r7, %tid.x;
	mad.lo.s32 	%r9, %r6, %r1, %r7;
	cvt.s64.s32 	%rd12, %r9;
	setp.le.u64 	%p1, %rd8, %rd12;
	@%p1 bra 	$L__BB0_3;
	mov.u32 	%r8, %nctaid.x;
	mul.lo.s32 	%r3, %r1, %r8;
	cvta.to.global.u64 	%rd2, %rd7;
	cvta.to.global.u64 	%rd3, %rd6;
$L__BB0_2:
	shl.b64 	%rd9, %rd12, 2;
	add.s64 	%rd10, %rd2, %rd9;
	ld.global.f32 	%f1, [%rd10];
	add.s64 	%rd11, %rd3, %rd9;
	st.global.f32 	[%rd11], %f1;
	add.s32 	%r9, %r9, %r3;
	cvt.s64.s32 	%rd12, %r9;
	setp.gt.u64 	%p2, %rd8, %rd12;
	@%p2 bra 	$L__BB0_2;
$L__BB0_3:
	ret;

}
	// .globl	_Z3addPfS_S_m
.visible .entry _Z3addPfS_S_m(
	.param .u64 .ptr .align 1 _Z3addPfS_S_m_param_0,
	.param .u64 .ptr .align 1 _Z3addPfS_S_m_param_1,
	.param .u64 .ptr .align 1 _Z3addPfS_S_m_param_2,
	.param .u64 _Z3addPfS_S_m_param_3
)
{
	.reg .pred 	%p<3>;
	.reg .b32 	%r<10>;
	.reg .b32 	%f<4>;
	.reg .b64 	%rd<16>;

	ld.param.u64 	%rd7, [_Z3addPfS_S_m_param_0];
	ld.param.u64 	%rd8, [_Z3addPfS_S_m_param_1];
	ld.param.u64 	%rd9, [_Z3addPfS_S_m_param_2];
	ld.param.u64 	%rd10, [_Z3addPfS_S_m_param_3];
	mov.u32 	%r6, %ctaid.x;
	mov.u32 	%r1, %ntid.x;
	mov.u32 	%r7, %tid.x;
	mad.lo.s32 	%r9, %r6, %r1, %r7;
	cvt.s64.s32 	%rd15, %r9;
	setp.le.u64 	%p1, %rd10, %rd15;
	@%p1 bra 	$L__BB1_3;
	mov.u32 	%r8, %nctaid.x;
	mul.lo.s32 	%r3, %r1, %r8;
	cvta.to.global.u64 	%rd2, %rd8;
	cvta.to.global.u64 	%rd3, %rd9;
	cvta.to.global.u64 	%rd4, %rd7;
$L__BB1_2:
	shl.b64 	%rd11, %rd15, 2;
	add.s64 	%rd12, %rd2, %rd11;
	ld.global.f32 	%f1, [%rd12];
	add.s64 	%rd13, %rd3, %rd11;
	ld.global.f32 	%f2, [%rd13];
	add.f32 	%f3, %f1, %f2;
	add.s64 	%rd14, %rd4, %rd11;
	st.global.f32 	[%rd14], %f3;
	add.s32 	%r9, %r9, %r3;
	cvt.s64.s32 	%rd15, %r9;
	setp.gt.u64 	%p2, %rd10, %rd15;
	@%p2 bra 	$L__BB1_2;
$L__BB1_3:
	ret;

}
	// .globl	_Z5scalePfS_fm
.visible .entry _Z5scalePfS_fm(
	.param .u64 .ptr .align 1 _Z5scalePfS_fm_param_0,
	.param .u64 .ptr .align 1 _Z5scalePfS_fm_param_1,
	.param .f32 _Z5scalePfS_fm_param_2,
	.param .u64 _Z5scalePfS_fm_param_3
)
{
	.reg .pred 	%p<3>;
	.reg .b32 	%r<10>;
	.reg .b32 	%f<4>;
	.reg .b64 	%rd<13>;

	ld.param.u64 	%rd6, [_Z5scalePfS_fm_param_0];
	ld.param.u64 	%rd7, [_Z5scalePfS_fm_param_1];
	ld.param.f32 	%f1, [_Z5scalePfS_fm_param_2];
	ld.param.u64 	%rd8, [_Z5scalePfS_fm_param_3];
	mov.u32 	%r6, %ctaid.x;
	mov.u32 	%r1, %ntid.x;
	mov.u32 	%r7, %tid.x;
	mad.lo.s32 	%r9, %r6, %r1, %r7;
	cvt.s64.s32 	%rd12, %r9;
	setp.le.u64 	%p1, %rd8, %rd12;
	@%p1 bra 	$L__BB2_3;
	mov.u32 	%r8, %nctaid.x;
	mul.lo.s32 	%r3, %r1, %r8;
	cvta.to.global.u64 	%rd2, %rd7;
	cvta.to.global.u64 	%rd3, %rd6;
$L__BB2_2:
	shl.b64 	%rd9, %rd12, 2;
	add.s64 	%rd10, %rd2, %rd9;
	ld.global.f32 	%f2, [%rd10];
	mul.f32 	%f3, %f1, %f2;
	add.s64 	%rd11, %rd3, %rd9;
	st.global.f32 	[%rd11], %f3;
	add.s32 	%r9, %r9, %r3;
	cvt.s64.s32 	%rd12, %r9;
	setp.gt.u64 	%p2, %rd8, %rd12;
	@%p2 bra 	$L__BB2_2;
$L__BB2_3:
	ret;

}


// ===== COMPILED SASS (sm_100) =====

	.target	sm_100

	.elftype	@"ET_EXEC"


//--------------------- .note.nv.tkinfo           --------------------------
	.section	.note.nv.tkinfo,"",@"SHT_NOTE"
	.sectionflags	@"SHF_NOTE_NV_TKINFO"
	.tkinfo
        /*0018*/ 	.word	0x00000002
        /*0030*/ 	.string	""
        /*0030*/ 	.string	"ptxas"
        /*0030*/ 	.string	"Cuda compilation tools, release 13.0, V13.0.88"
        /*0030*/ 	.string	"Build cuda_13.0.r13.0/compiler.36424714_0"
        /*0030*/ 	.string	"-arch sm_100 -m 64 "



//--------------------- .note.nv.cuinfo           --------------------------
	.section	.note.nv.cuinfo,"",@"SHT_NOTE"
	.sectionflags	@"SHF_NOTE_NV_CUINFO"
        /*0018*/ 	.short	0x0002
        /*001a*/ 	.short	0x0064
        /*001c*/ 	.short	0x0082
	.zero		2


//--------------------- .nv.info                  --------------------------
	.section	.nv.info,"",@"SHT_CUDA_INFO"
	.align	4


	//----- nvinfo : EIATTR_REGCOUNT
	.align		4
        /*0000*/ 	.byte	0x04, 0x2f
        /*0002*/ 	.short	(.L_1 - .L_0)
	.align		4
.L_0:
        /*0004*/ 	.word	index@(_Z4copyPfS_m)
        /*0008*/ 	.word	0x0000000c


	//----- nvinfo : EIATTR_FRAME_SIZE
	.align		4
.L_1:
        /*000c*/ 	.byte	0x04, 0x11
        /*000e*/ 	.short	(.L_3 - .L_2)
	.align		4
.L_2:
        /*0010*/ 	.word	index@(_Z4copyPfS_m)
        /*0014*/ 	.word	0x00000000


	//----- nvinfo : EIATTR_REGCOUNT
	.align		4
.L_3:
        /*0018*/ 	.byte	0x04, 0x2f
        /*001a*/ 	.short	(.L_5 - .L_4)
	.align		4
.L_4:
        /*001c*/ 	.word	index@(_Z3addPfS_S_m)
        /*0020*/ 	.word	0x00000010


	//----- nvinfo : EIATTR_FRAME_SIZE
	.align		4
.L_5:
        /*0024*/ 	.byte	0x04, 0x11
        /*0026*/ 	.short	(.L_7 - .L_6)
	.align		4
.L_6:
        /*0028*/ 	.word	index@(_Z3addPfS_S_m)
        /*002c*/ 	.word	0x00000000


	//----- nvinfo : EIATTR_REGCOUNT
	.align		4
.L_7:
        /*0030*/ 	.byte	0x04, 0x2f
        /*0032*/ 	.short	(.L_9 - .L_8)
	.align		4
.L_8:
        /*0034*/ 	.word	index@(_Z5scalePfS_fm)
        /*0038*/ 	.word	0x0000000e


	//----- nvinfo : EIATTR_FRAME_SIZE
	.align		4
.L_9:
        /*003c*/ 	.byte	0x04, 0x11
        /*003e*/ 	.short	(.L_11 - .L_10)
	.align		4
.L_10:
        /*0040*/ 	.word	index@(_Z5scalePfS_fm)
        /*0044*/ 	.word	0x00000000


	//----- nvinfo : EIATTR_MIN_STACK_SIZE
	.align		4
.L_11:
        /*0048*/ 	.byte	0x04, 0x12
        /*004a*/ 	.short	(.L_13 - .L_12)
	.align		4
.L_12:
        /*004c*/ 	.word	index@(_Z5scalePfS_fm)
        /*0050*/ 	.word	0x00000000


	//----- nvinfo : EIATTR_MIN_STACK_SIZE
	.align		4
.L_13:
        /*0054*/ 	.byte	0x04, 0x12
        /*0056*/ 	.short	(.L_15 - .L_14)
	.align		4
.L_14:
        /*0058*/ 	.word	index@(_Z3addPfS_S_m)
        /*005c*/ 	.word	0x00000000


	//----- nvinfo : EIATTR_MIN_STACK_SIZE
	.align		4
.L_15:
        /*0060*/ 	.byte	0x04, 0x12
        /*0062*/ 	.short	(.L_17 - .L_16)
	.align		4
.L_16:
        /*0064*/ 	.word	index@(_Z4copyPfS_m)
        /*0068*/ 	.word	0x00000000
.L_17:


//--------------------- .nv.compat                --------------------------
	.section	.nv.compat,"",@"SHT_CUDA_COMPAT_INFO"
	.align	4
        /*0000*/ 	.byte	0x02, 0x09, 0x00, 0x00, 0x02, 0x02, 0x01, 0x00, 0x02, 0x05, 0x05, 0x00, 0x03, 0x07, 0x01, 0x01
        /*0010*/ 	.byte	0x02, 0x03, 0x00, 0x00, 0x02, 0x06, 0x01, 0x00, 0x04, 0x0b, 0x08, 0x00, 0x09, 0x00, 0x00, 0x00
        /*0020*/ 	.byte	0x00, 0x00, 0x00, 0x00


//--------------------- .nv.info._Z5scalePfS_fm   --------------------------
	.section	.nv.info._Z5scalePfS_fm,"",@"SHT_CUDA_INFO"
	.sectionflags	@""
	.align	4


	//----- nvinfo : EIATTR_CUDA_API_VERSION
	.align		4
        /*0000*/ 	.byte	0x04, 0x37
        /*0002*/ 	.short	(.L_19 - .L_18)
.L_18:
        /*0004*/ 	.word	0x00000082


	//----- nvinfo : EIATTR_KPARAM_INFO
	.align		4
.L_19:
        /*0008*/ 	.byte	0x04, 0x17
        /*000a*/ 	.short	(.L_21 - .L_20)
.L_20:
        /*000c*/ 	.word	0x00000000
        /*0010*/ 	.short	0x0003
        /*0012*/ 	.short	0x0018
        /*0014*/ 	.byte	0x00, 0xf0, 0x21, 0x00


	//----- nvinfo : EIATTR_KPARAM_INFO
	.align		4
.L_21:
        /*0018*/ 	.byte	0x04, 0x17
        /*001a*/ 	.short	(.L_23 - .L_22)
.L_22:
        /*001c*/ 	.word	0x00000000
        /*0020*/ 	.short	0x0002
        /*0022*/ 	.short	0x0010
        /*0024*/ 	.byte	0x00, 0xf0, 0x11, 0x00


	//----- nvinfo : EIATTR_KPARAM_INFO
	.align		4
.L_23:
        /*0028*/ 	.byte	0x04, 0x17
        /*002a*/ 	.short	(.L_25 - .L_24)
.L_24:
        /*002c*/ 	.word	0x00000000
        /*0030*/ 	.short	0x0001
        /*0032*/ 	.short	0x0008
        /*0034*/ 	.byte	0x00, 0xf5, 0x21, 0x00


	//----- nvinfo : EIATTR_KPARAM_INFO
	.align		4
.L_25:
        /*0038*/ 	.byte	0x04, 0x17
        /*003a*/ 	.short	(.L_27 - .L_26)
.L_26:
        /*003c*/ 	.word	0x00000000
        /*0040*/ 	.short	0x0000
        /*0042*/ 	.short	0x0000
        /*0044*/ 	.byte	0x00, 0xf5, 0x21, 0x00


	//----- nvinfo : EIATTR_SPARSE_MMA_MASK
	.align		4
.L_27:
        /*0048*/ 	.byte	0x03, 0x50
        /*004a*/ 	.short	0x0000


	//----- nvinfo : EIATTR_MAXREG_COUNT
	.align		4
        /*004c*/ 	.byte	0x03, 0x1b
        /*004e*/ 	.short	0x00ff


	//----- nvinfo : EIATTR_MERCURY_ISA_VERSION
	.align		4
        /*0050*/ 	.byte	0x03, 0x5f
        /*0052*/ 	.short	0x0101


	//----- nvinfo : EIATTR_VRC_CTA_INIT_COUNT
	.align		4
        /*0054*/ 	.byte	0x02, 0x4a
	.zero		1
	.zero		1


	//----- nvinfo : EIATTR_EXIT_INSTR_OFFSETS
	.align		4
        /*0058*/ 	.byte	0x04, 0x1c
        /*005a*/ 	.short	(.L_29 - .L_28)


	//   ....[0]....
.L_28:
        /*005c*/ 	.word	0x00000090


	//   ....[1]....
        /*0060*/ 	.word	0x00000200


	//----- nvinfo : EIATTR_CRS_STACK_SIZE
	.align		4
.L_29:
        /*0064*/ 	.byte	0x04, 0x1e
        /*0066*/ 	.short	(.L_31 - .L_30)
.L_30:
        /*0068*/ 	.word	0x00000000


	//----- nvinfo : EIATTR_CBANK_PARAM_SIZE
	.align		4
.L_31:
        /*006c*/ 	.byte	0x03, 0x19
        /*006e*/ 	.short	0x0020


	//----- nvinfo : EIATTR_PARAM_CBANK
	.align		4
        /*0070*/ 	.byte	0x04, 0x0a
        /*0072*/ 	.short	(.L_33 - .L_32)
	.align		4
.L_32:
        /*0074*/ 	.word	index@(.nv.constant0._Z5scalePfS_fm)
        /*0078*/ 	.short	0x0380
        /*007a*/ 	.short	0x0020


	//----- nvinfo : EIATTR_SW_WAR
	.align		4
.L_33:
        /*007c*/ 	.byte	0x04, 0x36
        /*007e*/ 	.short	(.L_35 - .L_34)
.L_34:
        /*0080*/ 	.word	0x00000008
.L_35:


//--------------------- .nv.info._Z3addPfS_S_m    --------------------------
	.section	.nv.info._Z3addPfS_S_m,"",@"SHT_CUDA_INFO"
	.sectionflags	@""
	.align	4


	//----- nvinfo : EIATTR_CUDA_API_VERSION
	.align		4
        /*0000*/ 	.byte	0x04, 0x37
        /*0002*/ 	.short	(.L_37 - .L_36)
.L_36:
        /*0004*/ 	.word	0x00000082


	//----- nvinfo : EIATTR_KPARAM_INFO
	.align		4
.L_37:
        /*0008*/ 	.byte	0x04, 0x17
        /*000a*/ 	.short	(.L_39 - .L_38)
.L_38:
        /*000c*/ 	.word	0x00000000
        /*0010*/ 	.short	0x0003
        /*0012*/ 	.short	0x0018
        /*0014*/ 	.byte	0x00, 0xf0, 0x21, 0x00


	//----- nvinfo : EIATTR_KPARAM_INFO
	.align		4
.L_39:
        /*0018*/ 	.byte	0x04, 0x17
        /*001a*/ 	.short	(.L_41 - .L_40)
.L_40:
        /*001c*/ 	.word	0x00000000
        /*0020*/ 	.short	0x0002
        /*0022*/ 	.short	0x0010
        /*0024*/ 	.byte	0x00, 0xf5, 0x21, 0x00


	//----- nvinfo : EIATTR_KPARAM_INFO
	.align		4
.L_41:
        /*0028*/ 	.byte	0x04, 0x17
        /*002a*/ 	.short	(.L_43 - .L_42)
.L_42:
        /*002c*/ 	.word	0x00000000
        /*0030*/ 	.short	0x0001
        /*0032*/ 	.short	0x0008
        /*0034*/ 	.byte	0x00, 0xf5, 0x21, 0x00


	//----- nvinfo : EIATTR_KPARAM_INFO
	.align		4
.L_43:
        /*0038*/ 	.byte	0x04, 0x17
        /*003a*/ 	.short	(.L_45 - .L_44)
.L_44:
        /*003c*/ 	.word	0x00000000
        /*0040*/ 	.short	0x0000
        /*0042*/ 	.short	0x0000
        /*0044*/ 	.byte	0x00, 0xf5, 0x21, 0x00


	//----- nvinfo : EIATTR_SPARSE_MMA_MASK
	.align		4
.L_45:
        /*0048*/ 	.byte	0x03, 0x50
        /*004a*/ 	.short	0x0000


	//----- nvinfo : EIATTR_MAXREG_COUNT
	.align		4
        /*004c*/ 	.byte	0x03, 0x1b
        /*004e*/ 	.short	0x00ff


	//----- nvinfo : EIATTR_MERCURY_ISA_VERSION
	.align		4
        /*0050*/ 	.byte	0x03, 0x5f
        /*0052*/ 	.short	0x0101


	//----- nvinfo : EIATTR_VRC_CTA_INIT_COUNT
	.align		4
        /*0054*/ 	.byte	0x02, 0x4a
	.zero		1
	.zero		1


	//----- nvinfo : EIATTR_EXIT_INSTR_OFFSETS
	.align		4
        /*0058*/ 	.byte	0x04, 0x1c
        /*005a*/ 	.short	(.L_47 - .L_46)


	//   ....[0]....
.L_46:
        /*005c*/ 	.word	0x00000090


	//   ....[1]....
        /*0060*/ 	.word	0x00000230


	//----- nvinfo : EIATTR_CRS_STACK_SIZE
	.align		4
.L_47:
        /*0064*/ 	.byte	0x04, 0x1e
        /*0066*/ 	.short	(.L_49 - .L_48)
.L_48:
        /*0068*/ 	.word	0x00000000


	//----- nvinfo : EIATTR_CBANK_PARAM_SIZE
	.align		4
.L_49:
        /*006c*/ 	.byte	0x03, 0x19
        /*006e*/ 	.short	0x0020


	//----- nvinfo : EIATTR_PARAM_CBANK
	.align		4
        /*0070*/ 	.byte	0x04, 0x0a
        /*0072*/ 	.short	(.L_51 - .L_50)
	.align		4
.L_50:
        /*0074*/ 	.word	index@(.nv.constant0._Z3addPfS_S_m)
        /*0078*/ 	.short	0x0380
        /*007a*/ 	.short	0x0020


	//----- nvinfo : EIATTR_SW_WAR
	.align		4
.L_51:
        /*007c*/ 	.byte	0x04, 0x36
        /*007e*/ 	.short	(.L_53 - .L_52)
.L_52:
        /*0080*/ 	.word	0x00000008
.L_53:


//--------------------- .nv.info._Z4copyPfS_m     --------------------------
	.section	.nv.info._Z4copyPfS_m,"",@"SHT_CUDA_INFO"
	.sectionflags	@""
	.align	4


	//----- nvinfo : EIATTR_CUDA_API_VERSION
	.align		4
        /*0000*/ 	.byte	0x04, 0x37
        /*0002*/ 	.short	(.L_55 - .L_54)
.L_54:
        /*0004*/ 	.word	0x00000082


	//----- nvinfo : EIATTR_KPARAM_INFO
	.align		4
.L_55:
        /*0008*/ 	.byte	0x04, 0x17
        /*000a*/ 	.short	(.L_57 - .L_56)
.L_56:
        /*000c*/ 	.word	0x00000000
        /*0010*/ 	.short	0x0002
        /*0012*/ 	.short	0x0010
        /*0014*/ 	.byte	0x00, 0xf0, 0x21, 0x00


	//----- nvinfo : EIATTR_KPARAM_INFO
	.align		4
.L_57:
        /*0018*/ 	.byte	0x04, 0x17
        /*001a*/ 	.short	(.L_59 - .L_58)
.L_58:
        /*001c*/ 	.word	0x00000000
        /*0020*/ 	.short	0x0001
        /*0022*/ 	.short	0x0008
        /*0024*/ 	.byte	0x00, 0xf5, 0x21, 0x00


	//----- nvinfo : EIATTR_KPARAM_INFO
	.align		4
.L_59:
        /*0028*/ 	.byte	0x04, 0x17
        /*002a*/ 	.short	(.L_61 - .L_60)
.L_60:
        /*002c*/ 	.word	0x00000000
        /*0030*/ 	.short	0x0000
        /*0032*/ 	.short	0x0000
        /*0034*/ 	.byte	0x00, 0xf5, 0x21, 0x00


	//----- nvinfo : EIATTR_SPARSE_MMA_MASK
	.align		4
.L_61:
        /*0038*/ 	.byte	0x03, 0x50
        /*003a*/ 	.short	0x0000


	//----- nvinfo : EIATTR_MAXREG_COUNT
	.align		4
        /*003c*/ 	.byte	0x03, 0x1b
        /*003e*/ 	.short	0x00ff


	//----- nvinfo : EIATTR_MERCURY_ISA_VERSION
	.align		4
        /*0040*/ 	.byte	0x03, 0x5f
        /*0042*/ 	.short	0x0101


	//----- nvinfo : EIATTR_VRC_CTA_INIT_COUNT
	.align		4
        /*0044*/ 	.byte	0x02, 0x4a
	.zero		1
	.zero		1


	//----- nvinfo : EIATTR_EXIT_INSTR_OFFSETS
	.align		4
        /*0048*/ 	.byte	0x04, 0x1c
        /*004a*/ 	.short	(.L_63 - .L_62)


	//   ....[0]....
.L_62:
        /*004c*/ 	.word	0x00000090


	//   ....[1]....
        /*0050*/ 	.word	0x000001e0


	//----- nvinfo : EIATTR_CRS_STACK_SIZE
	.align		4
.L_63:
        /*0054*/ 	.byte	0x04, 0x1e
        /*0056*/ 	.short	(.L_65 - .L_64)
.L_64:
        /*0058*/ 	.word	0x00000000


	//----- nvinfo : EIATTR_CBANK_PARAM_SIZE
	.align		4
.L_65:
        /*005c*/ 	.byte	0x03, 0x19
        /*005e*/ 	.short	0x0018


	//----- nvinfo : EIATTR_PARAM_CBANK
	.align		4
        /*0060*/ 	.byte	0x04, 0x0a
        /*0062*/ 	.short	(.L_67 - .L_66)
	.align		4
.L_66:
        /*0064*/ 	.word	index@(.nv.constant0._Z4copyPfS_m)
        /*0068*/ 	.short	0x0380
        /*006a*/ 	.short	0x0018


	//----- nvinfo : EIATTR_SW_WAR
	.align		4
.L_67:
        /*006c*/ 	.byte	0x04, 0x36
        /*006e*/ 	.short	(.L_69 - .L_68)
.L_68:
        /*0070*/ 	.word	0x00000008
.L_69:


//--------------------- .nv.callgraph             --------------------------
	.section	.nv.callgraph,"",@"SHT_CUDA_CALLGRAPH"
	.align	4
	.sectionentsize	8
	.align		4
        /*0000*/ 	.word	0x00000000
	.align		4
        /*0004*/ 	.word	0xffffffff
	.align		4
        /*0008*/ 	.word	0x00000000
	.align		4
        /*000c*/ 	.word	0xfffffffe
	.align		4
        /*0010*/ 	.word	0x00000000
	.align		4
        /*0014*/ 	.word	0xfffffffd
	.align		4
        /*0018*/ 	.word	0x00000000
	.align		4
        /*001c*/ 	.word	0xfffffffc


//--------------------- .text._Z5scalePfS_fm      --------------------------
	.section	.text._Z5scalePfS_fm,"ax",@progbits
	.align	128
        .global         _Z5scalePfS_fm
        .type           _Z5scalePfS_fm,@function
        .size           _Z5scalePfS_fm,(.L_x_6 - _Z5scalePfS_fm)
        .other          _Z5scalePfS_fm,@"STO_CUDA_ENTRY STV_DEFAULT"
_Z5scalePfS_fm:
.text._Z5scalePfS_fm:
[----:B------:R-:W-:Y:S01]  /*0000*/  LDC R1, c[0x0][0x37c] ;  /* 0x0000df00ff017b82 */ /* 0x000fe20000000800 */
[----:B------:R-:W0:Y:S07]  /*0010*/  S2R R0, SR_TID.X ;  /* 0x0000000000007919 */ /* 0x000e2e0000002100 */
[----:B------:R-:W0:Y:S01]  /*0020*/  S2UR UR4, SR_CTAID.X ;  /* 0x00000000000479c3 */ /* 0x000e220000002500 */
[----:B------:R-:W1:Y:S07]  /*0030*/  LDCU.64 UR8, c[0x0][0x398] ;  /* 0x00007300ff0877ac */ /* 0x000e6e0008000a00 */
[----:B------:R-:W0:Y:S02]  /*0040*/  LDC R7, c[0x0][0x360] ;  /* 0x0000d800ff077b82 */ /* 0x000e240000000800 */
[----:B0-----:R-:W-:-:S05]  /*0050*/  IMAD R0, R7, UR4, R0 ;  /* 0x0000000407007c24 */ /* 0x001fca000f8e0200 */
[----:B-1----:R-:W-:Y:S02]  /*0060*/  ISETP.GE.U32.AND P0, PT, R0, UR8, PT ;  /* 0x0000000800007c0c */ /* 0x002fe4000bf06070 */
[----:B------:R-:W-:-:S04]  /*0070*/  SHF.R.S32.HI R2, RZ, 0x1f, R0 ;  /* 0x0000001fff027819 */ /* 0x000fc80000011400 */
[----:B------:R-:W-:-:S13]  /*0080*/  ISETP.GE.U32.AND.EX P0, PT, R2, UR9, PT, P0 ;  /* 0x0000000902007c0c */ /* 0x000fda000bf06100 */
[----:B------:R-:W-:Y:S05]  /*0090*/  @P0 EXIT ;  /* 0x000000000000094d */ /* 0x000fea0003800000 */
[----:B------:R-:W0:Y:S01]  /*00a0*/  LDCU UR4, c[0x0][0x370] ;  /* 0x00006e00ff0477ac */ /* 0x000e220008000800 */
[----:B------:R-:W-:Y:S02]  /*00b0*/  IMAD.MOV.U32 R11, RZ, RZ, R2 ;  /* 0x000000ffff0b7224 */ /* 0x000fe400078e0002 */
[----:B------:R-:W-:Y:S01]  /*00c0*/  IMAD.MOV.U32 R6, RZ, RZ, R0 ;  /* 0x000000ffff067224 */ /* 0x000fe200078e0000 */
[----:B------:R-:W1:Y:S01]  /*00d0*/  LDCU.64 UR6, c[0x0][0x358] ;  /* 0x00006b00ff0677ac */ /* 0x000e620008000a00 */
[----:B------:R-:W2:Y:S01]  /*00e0*/  LDCU UR5, c[0x0][0x390] ;  /* 0x00007200ff0577ac */ /* 0x000ea20008000800 */
[----:B------:R-:W3:Y:S01]  /*00f0*/  LDCU.128 UR12, c[0x0][0x380] ;  /* 0x00007000ff0c77ac */ /* 0x000ee20008000c00 */
[----:B0-----:R-:W-:-:S07]  /*0100*/  IMAD R7, R7, UR4, RZ ;  /* 0x0000000407077c24 */ /* 0x001fce000f8e02ff */
.L_x_0:
[C---:B0-----:R-:W-:Y:S01]  /*0110*/  IMAD.SHL.U32 R4, R6.reuse, 0x4, RZ ;  /* 0x0000000406047824 */ /* 0x041fe200078e00ff */
[----:B------:R-:W-:-:S04]  /*0120*/  SHF.L.U64.HI R5, R6, 0x2, R11 ;  /* 0x0000000206057819 */ /* 0x000fc8000001020b */
[----:B---3--:R-:W-:-:S04]  /*0130*/  IADD3 R2, P0, PT, R4, UR14, RZ ;  /* 0x0000000e04027c10 */ /* 0x008fc8000ff1e0ff */
[----:B------:R-:W-:-:S05]  /*0140*/  IADD3.X R3, PT, PT, R5, UR15, RZ, P0, !PT ;  /* 0x0000000f05037c10 */ /* 0x000fca00087fe4ff */
[----:B-1----:R-:W2:Y:S01]  /*0150*/  LDG.E R2, desc[UR6][R2.64] ;  /* 0x0000000602027981 */ /* 0x002ea2000c1e1900 */
[----:B------:R-:W-:Y:S01]  /*0160*/  IADD3 R4, P0, PT, R4, UR12, RZ ;  /* 0x0000000c04047c10 */ /* 0x000fe2000ff1e0ff */
[----:B------:R-:W-:-:S03]  /*0170*/  IMAD.IADD R6, R7, 0x1, R0 ;  /* 0x0000000107067824 */ /* 0x000fc600078e0200 */
[----:B------:R-:W-:Y:S01]  /*0180*/  IADD3.X R5, PT, PT, R5, UR13, RZ, P0, !PT ;  /* 0x0000000d05057c10 */ /* 0x000fe200087fe4ff */
[--C-:B------:R-:W-:Y:S01]  /*0190*/  IMAD.MOV.U32 R0, RZ, RZ, R6.reuse ;  /* 0x000000ffff007224 */ /* 0x100fe200078e0006 */
[----:B------:R-:W-:Y:S02]  /*01a0*/  ISETP.GE.U32.AND P0, PT, R6, UR8, PT ;  /* 0x0000000806007c0c */ /* 0x000fe4000bf06070 */
[----:B------:R-:W-:-:S04]  /*01b0*/  SHF.R.S32.HI R11, RZ, 0x1f, R6 ;  /* 0x0000001fff0b7819 */ /* 0x000fc80000011406 */
[----:B------:R-:W-:Y:S01]  /*01c0*/  ISETP.GE.U32.AND.EX P0, PT, R11, UR9, PT, P0 ;  /* 0x000000090b007c0c */ /* 0x000fe2000bf06100 */
[----:B--2---:R-:W-:-:S05]  /*01d0*/  FMUL R9, R2, UR5 ;  /* 0x0000000502097c20 */ /* 0x004fca0008400000 */
[----:B------:R0:W-:Y:S07]  /*01e0*/  STG.E desc[UR6][R4.64], R9 ;  /* 0x0000000904007986 */ /* 0x0001ee000c101906 */
[----:B------:R-:W-:Y:S05]  /*01f0*/  @!P0 BRA `(.L_x_0) ;  /* 0xfffffffc00c48947 */ /* 0x000fea000383ffff */
[----:B------:R-:W-:Y:S05]  /*0200*/  EXIT ;  /* 0x000000000000794d */ /* 0x000fea0003800000 */
.L_x_1:
[----:B------:R-:W-:-:S00]  /*0210*/  BRA `(.L_x_1) ;  /* 0xfffffffc00fc7947 */ /* 0x000fc0000383ffff */
[----:B------:R-:W-:-:S00]  /*0220*/  NOP ;  /* 0x0000000000007918 */ /* 0x000fc00000000000 */
        /* <DEDUP_REMOVED lines=13> */
.L_x_6:


//--------------------- .text._Z3addPfS_S_m       --------------------------
	.section	.text._Z3addPfS_S_m,"ax",@progbits
	.align	128
        .global         _Z3addPfS_S_m
        .type           _Z3addPfS_S_m,@function
        .size           _Z3addPfS_S_m,(.L_x_7 - _Z3addPfS_S_m)
        .other          _Z3addPfS_S_m,@"STO_CUDA_ENTRY STV_DEFAULT"
_Z3addPfS_S_m:
.text._Z3addPfS_S_m:
        /* <DEDUP_REMOVED lines=14> */
[----:B------:R-:W2:Y:S01]  /*00e0*/  LDCU.64 UR10, c[0x0][0x390] ;  /* 0x00007200ff0a77ac */ /* 0x000ea20008000a00 */
[----:B------:R-:W3:Y:S01]  /*00f0*/  LDCU.128 UR12, c[0x0][0x380] ;  /* 0x00007000ff0c77ac */ /* 0x000ee20008000c00 */
[----:B0-----:R-:W-:-:S07]  /*0100*/  IMAD R9, R9, UR4, RZ ;  /* 0x0000000409097c24 */ /* 0x001fce000f8e02ff */
.L_x_2:
[C---:B0-----:R-:W-:Y:S01]  /*0110*/  IMAD.SHL.U32 R6, R8.reuse, 0x4, RZ ;  /* 0x0000000408067824 */ /* 0x041fe200078e00ff */
[----:B------:R-:W-:-:S04]  /*0120*/  SHF.L.U64.HI R7, R8, 0x2, R13 ;  /* 0x0000000208077819 */ /* 0x000fc8000001020d */
[C---:B--2---:R-:W-:Y:S02]  /*0130*/  IADD3 R4, P1, PT, R6.reuse, UR10, RZ ;  /* 0x0000000a06047c10 */ /* 0x044fe4000ff3e0ff */
[----:B---3--:R-:W-:Y:S02]  /*0140*/  IADD3 R2, P0, PT, R6, UR14, RZ ;  /* 0x0000000e06027c10 */ /* 0x008fe4000ff1e0ff */
[C---:B------:R-:W-:Y:S02]  /*0150*/  IADD3.X R5, PT, PT, R7.reuse, UR11, RZ, P1, !PT ;  /* 0x0000000b07057c10 */ /* 0x040fe40008ffe4ff */
[----:B------:R-:W-:-:S04]  /*0160*/  IADD3.X R3, PT, PT, R7, UR15, RZ, P0, !PT ;  /* 0x0000000f07037c10 */ /* 0x000fc800087fe4ff */
[----:B-1----:R-:W2:Y:S04]  /*0170*/  LDG.E R5, desc[UR6][R4.64] ;  /* 0x0000000604057981 */ /* 0x002ea8000c1e1900 */
[----:B------:R-:W2:Y:S01]  /*0180*/  LDG.E R2, desc[UR6][R2.64] ;  /* 0x0000000602027981 */ /* 0x000ea2000c1e1900 */
[----:B------:R-:W-:Y:S01]  /*0190*/  IADD3 R6, P0, PT, R6, UR12, RZ ;  /* 0x0000000c06067c10 */ /* 0x000fe2000ff1e0ff */
[----:B------:R-:W-:-:S03]  /*01a0*/  IMAD.IADD R8, R9, 0x1, R0 ;  /* 0x0000000109087824 */ /* 0x000fc600078e0200 */
[----:B------:R-:W-:Y:S02]  /*01b0*/  IADD3.X R7, PT, PT, R7, UR13, RZ, P0, !PT ;  /* 0x0000000d07077c10 */ /* 0x000fe400087fe4ff */
[----:B------:R-:W-:Y:S02]  /*01c0*/  ISETP.GE.U32.AND P0, PT, R8, UR8, PT ;  /* 0x0000000808007c0c */ /* 0x000fe4000bf06070 */
[----:B------:R-:W-:-:S04]  /*01d0*/  SHF.R.S32.HI R13, RZ, 0x1f, R8 ;  /* 0x0000001fff0d7819 */ /* 0x000fc80000011408 */
[----:B------:R-:W-:Y:S01]  /*01e0*/  ISETP.GE.U32.AND.EX P0, PT, R13, UR9, PT, P0 ;  /* 0x000000090d007c0c */ /* 0x000fe2000bf06100 */
[----:B------:R-:W-:Y:S02]  /*01f0*/  IMAD.MOV.U32 R0, RZ, RZ, R8 ;  /* 0x000000ffff007224 */ /* 0x000fe400078e0008 */
[----:B--2---:R-:W-:-:S05]  /*0200*/  FADD R11, R2, R5 ;  /* 0x00000005020b7221 */ /* 0x004fca0000000000 */
[----:B------:R0:W-:Y:S05]  /*0210*/  STG.E desc[UR6][R6.64], R11 ;  /* 0x0000000b06007986 */ /* 0x0001ea000c101906 */
[----:B------:R-:W-:Y:S05]  /*0220*/  @!P0 BRA `(.L_x_2) ;  /* 0xfffffffc00b88947 */ /* 0x000fea000383ffff */
[----:B------:R-:W-:Y:S05]  /*0230*/  EXIT ;  /* 0x000000000000794d */ /* 0x000fea0003800000 */
.L_x_3:
        /* <DEDUP_REMOVED lines=12> */
.L_x_7:


//--------------------- .text._Z4copyPfS_m        --------------------------
	.section	.text._Z4copyPfS_m,"ax",@progbits
	.align	128
        .global         _Z4copyPfS_m
        .type           _Z4copyPfS_m,@function
        .size           _Z4copyPfS_m,(.L_x_8 - _Z4copyPfS_m)
        .other          _Z4copyPfS_m,@"STO_CUDA_ENTRY STV_DEFAULT"
_Z4copyPfS_m:
.text._Z4copyPfS_m:
        /* <DEDUP_REMOVED lines=14> */
[----:B------:R-:W2:Y:S01]  /*00e0*/  LDCU.128 UR12, c[0x0][0x380] ;  /* 0x00007000ff0c77ac */ /* 0x000ea20008000c00 */
[----:B0-----:R-:W-:-:S07]  /*00f0*/  IMAD R7, R7, UR4, RZ ;  /* 0x0000000407077c24 */ /* 0x001fce000f8e02ff */
.L_x_4:
[C---:B0-----:R-:W-:Y:S01]  /*0100*/  IMAD.SHL.U32 R4, R6.reuse, 0x4, RZ ;  /* 0x0000000406047824 */ /* 0x041fe200078e00ff */
[----:B------:R-:W-:-:S04]  /*0110*/  SHF.L.U64.HI R5, R6, 0x2, R9 ;  /* 0x0000000206057819 */ /* 0x000fc80000010209 */
[----:B--2---:R-:W-:-:S04]  /*0120*/  IADD3 R2, P0, PT, R4, UR14, RZ ;  /* 0x0000000e04027c10 */ /* 0x004fc8000ff1e0ff */
[----:B------:R-:W-:-:S06]  /*0130*/  IADD3.X R3, PT, PT, R5, UR15, RZ, P0, !PT ;  /* 0x0000000f05037c10 */ /* 0x000fcc00087fe4ff */
        /* <DEDUP_REMOVED lines=8> */
[----:B--2---:R0:W-:-:S12]  /*01c0*/  STG.E desc[UR6][R4.64], R3 ;  /* 0x0000000304007986 */ /* 0x0041d8000c101906 */
[----:B------:R-:W-:Y:S05]  /*01d0*/  @!P0 BRA `(.L_x_4) ;  /* 0xfffffffc00c88947 */ /* 0x000fea000383ffff */
[----:B------:R-:W-:Y:S05]  /*01e0*/  EXIT ;  /* 0x000000000000794d */ /* 0x000fea0003800000 */
.L_x_5:
        /* <DEDUP_REMOVED lines=9> */
.L_x_8:


//--------------------- .nv.shared.reserved.0     --------------------------
	.section	.nv.shared.reserved.0,"aw",@nobits
	.weak		__nv_reservedSMEM_offset_0_alias
	.size		__nv_reservedSMEM_offset_0_alias, 0, 64
	.other		__nv_reservedSMEM_offset_0_alias,@"STO_CUDA_RESERVED_SHARED STV_DEFAULT"
__nv_reservedSMEM_offset_0_alias:
	.zero		0
	.zero		64


//--------------------- .nv.constant0._Z5scalePfS_fm --------------------------
	.section	.nv.constant0._Z5scalePfS_fm,"a",@progbits
	.sectionflags	@""
	.align	4
.nv.constant0._Z5scalePfS_fm:
	.zero		928


//--------------------- .nv.constant0._Z3addPfS_S_m --------------------------
	.section	.nv.constant0._Z3addPfS_S_m,"a",@progbits
	.sectionflags	@""
	.align	4
.nv.constant0._Z3addPfS_S_m:
	.zero		928


//--------------------- .nv.constant0._Z4copyPfS_m --------------------------
	.section	.nv.constant0._Z4copyPfS_m,"a",@progbits
	.sectionflags	@""
	.align	4
.nv.constant0._Z4copyPfS_m:
	.zero		920


//--------------------- SYMBOLS --------------------------

	.type		.nv.reservedSmem.offset0,@object
	.size		.nv.reservedSmem.offset0,0x4
